	.headerflags	@"EF_CUDA_TEXMODE_UNIFIED EF_CUDA_64BIT_ADDRESS EF_CUDA_ACCELERATORS EF_CUDA_SM90 EF_CUDA_VIRTUAL_SM(EF_CUDA_SM90)"
	.elftype	@"ET_EXEC"


//--------------------- .nv.info                  --------------------------
	.section	.nv.info,"",@"SHT_CUDA_INFO"
	.align	4


	//----- nvinfo : EIATTR_REGCOUNT
	.align		4
        /*0000*/ 	.byte	0x04, 0x2f
        /*0002*/ 	.short	(.L_3 - .L_2)
	.align		4
.L_2:
        /*0004*/ 	.word	index@(triton_poi_fused__native_batch_norm_legit_no_training_35)
        /*0008*/ 	.word	0x00000016


	//----- nvinfo : EIATTR_MIN_STACK_SIZE
	.align		4
.L_3:
        /*000c*/ 	.byte	0x04, 0x12
        /*000e*/ 	.short	(.L_5 - .L_4)
	.align		4
.L_4:
        /*0010*/ 	.word	index@(triton_poi_fused__native_batch_norm_legit_no_training_35)
        /*0014*/ 	.word	0x00000000


	//----- nvinfo : EIATTR_FRAME_SIZE
	.align		4
.L_5:
        /*0018*/ 	.byte	0x04, 0x11
        /*001a*/ 	.short	(.L_7 - .L_6)
	.align		4
.L_6:
        /*001c*/ 	.word	index@(triton_poi_fused__native_batch_norm_legit_no_training_35)
        /*0020*/ 	.word	0x00000000


	//----- nvinfo : EIATTR_MIN_STACK_SIZE
	.align		4
.L_7:
        /*0024*/ 	.byte	0x04, 0x12
        /*0026*/ 	.short	(.L_9 - .L_8)
	.align		4
.L_8:
        /*0028*/ 	.word	index@(triton_poi_fused__native_batch_norm_legit_no_training_35)
        /*002c*/ 	.word	0x00000000
.L_9:


//--------------------- .nv.info.triton_poi_fused__native_batch_norm_legit_no_training_35 --------------------------
	.section	.nv.info.triton_poi_fused__native_batch_norm_legit_no_training_35,"",@"SHT_CUDA_INFO"
	.sectionflags	@""
	.align	4


	//----- nvinfo : EIATTR_CUDA_API_VERSION
	.align		4
        /*0000*/ 	.byte	0x04, 0x37
        /*0002*/ 	.short	(.L_11 - .L_10)
.L_10:
        /*0004*/ 	.word	0x0000007c


	//----- nvinfo : EIATTR_KPARAM_INFO
	.align		4
.L_11:
        /*0008*/ 	.byte	0x04, 0x17
        /*000a*/ 	.short	(.L_13 - .L_12)
.L_12:
        /*000c*/ 	.word	0x00000000
        /*0010*/ 	.short	0x0006
        /*0012*/ 	.short	0x0030
        /*0014*/ 	.byte	0x00, 0xf0, 0x11, 0x00


	//----- nvinfo : EIATTR_KPARAM_INFO
	.align		4
.L_13:
        /*0018*/ 	.byte	0x04, 0x17
        /*001a*/ 	.short	(.L_15 - .L_14)
.L_14:
        /*001c*/ 	.word	0x00000000
        /*0020*/ 	.short	0x0005
        /*0022*/ 	.short	0x0028
        /*0024*/ 	.byte	0x00, 0xf4, 0x21, 0x00


	//----- nvinfo : EIATTR_KPARAM_INFO
	.align		4
.L_15:
        /*0028*/ 	.byte	0x04, 0x17
        /*002a*/ 	.short	(.L_17 - .L_16)
.L_16:
        /*002c*/ 	.word	0x00000000
        /*0030*/ 	.short	0x0004
        /*0032*/ 	.short	0x0020
        /*0034*/ 	.byte	0x00, 0xf4, 0x21, 0x00


	//----- nvinfo : EIATTR_KPARAM_INFO
	.align		4
.L_17:
        /*0038*/ 	.byte	0x04, 0x17
        /*003a*/ 	.short	(.L_19 - .L_18)
.L_18:
        /*003c*/ 	.word	0x00000000
        /*0040*/ 	.short	0x0003
        /*0042*/ 	.short	0x0018
        /*0044*/ 	.byte	0x00, 0xf4, 0x21, 0x00


	//----- nvinfo : EIATTR_KPARAM_INFO
	.align		4
.L_19:
        /*0048*/ 	.byte	0x04, 0x17
        /*004a*/ 	.short	(.L_21 - .L_20)
.L_20:
        /*004c*/ 	.word	0x00000000
        /*0050*/ 	.short	0x0002
        /*0052*/ 	.short	0x0010
        /*0054*/ 	.byte	0x00, 0xf4, 0x21, 0x00


	//----- nvinfo : EIATTR_KPARAM_INFO
	.align		4
.L_21:
        /*0058*/ 	.byte	0x04, 0x17
        /*005a*/ 	.short	(.L_23 - .L_22)
.L_22:
        /*005c*/ 	.word	0x00000000
        /*0060*/ 	.short	0x0001
        /*0062*/ 	.short	0x0008
        /*0064*/ 	.byte	0x00, 0xf4, 0x21, 0x00


	//----- nvinfo : EIATTR_KPARAM_INFO
	.align		4
.L_23:
        /*0068*/ 	.byte	0x04, 0x17
        /*006a*/ 	.short	(.L_25 - .L_24)
.L_24:
        /*006c*/ 	.word	0x00000000
        /*0070*/ 	.short	0x0000
        /*0072*/ 	.short	0x0000
        /*0074*/ 	.byte	0x00, 0xf4, 0x21, 0x00


	//----- nvinfo : EIATTR_SPARSE_MMA_MASK
	.align		4
.L_25:
        /*0078*/ 	.byte	0x03, 0x50
        /*007a*/ 	.short	0x0000


	//----- nvinfo : EIATTR_MAXREG_COUNT
	.align		4
        /*007c*/ 	.byte	0x03, 0x1b
        /*007e*/ 	.short	0x00ff


	//----- nvinfo : EIATTR_EXIT_INSTR_OFFSETS
	.align		4
        /*0080*/ 	.byte	0x04, 0x1c
        /*0082*/ 	.short	(.L_27 - .L_26)


	//   ....[0]....
.L_26:
        /*0084*/ 	.word	0x000003e0


	//   ....[1]....
        /*0088*/ 	.word	0x00000400


	//----- nvinfo : EIATTR_REQNTID
	.align		4
.L_27:
        /*008c*/ 	.byte	0x04, 0x10
        /*008e*/ 	.short	(.L_29 - .L_28)
.L_28:
        /*0090*/ 	.word	0x00000080
        /*0094*/ 	.word	0x00000001
        /*0098*/ 	.word	0x00000001


	//----- nvinfo : EIATTR_CBANK_PARAM_SIZE
	.align		4
.L_29:
        /*009c*/ 	.byte	0x03, 0x19
        /*009e*/ 	.short	0x0034


	//----- nvinfo : EIATTR_PARAM_CBANK
	.align		4
        /*00a0*/ 	.byte	0x04, 0x0a
        /*00a2*/ 	.short	(.L_31 - .L_30)
	.align		4
.L_30:
        /*00a4*/ 	.word	index@(.nv.constant0.triton_poi_fused__native_batch_norm_legit_no_training_35)
        /*00a8*/ 	.short	0x0210
        /*00aa*/ 	.short	0x0034


	//----- nvinfo : EIATTR_SW_WAR
	.align		4
.L_31:
        /*00ac*/ 	.byte	0x04, 0x36
        /*00ae*/ 	.short	(.L_33 - .L_32)
.L_32:
        /*00b0*/ 	.word	0x00000008
.L_33:


//--------------------- .nv.callgraph             --------------------------
	.section	.nv.callgraph,"",@"SHT_CUDA_CALLGRAPH"
	.align	4
	.sectionentsize	8
	.align		4
        /*0000*/ 	.word	0x00000000
	.align		4
        /*0004*/ 	.word	0xffffffff
	.align		4
        /*0008*/ 	.word	0x00000000
	.align		4
        /*000c*/ 	.word	0xfffffffe
	.align		4
        /*0010*/ 	.word	0x00000000
	.align		4
        /*0014*/ 	.word	0xfffffffd
	.align		4
        /*0018*/ 	.word	0x00000000
	.align		4
        /*001c*/ 	.word	0xfffffffc


//--------------------- .nv.constant4             --------------------------
	.section	.nv.constant4,"a",@progbits
	.align	8
	.align		8
.nv.constant4:
        /*0000*/ 	.dword	_$_str
	.align		8
        /*0008*/ 	.dword	_$_str_$_2


//--------------------- .text.triton_poi_fused__native_batch_norm_legit_no_training_35 --------------------------
	.section	.text.triton_poi_fused__native_batch_norm_legit_no_training_35,"ax",@progbits
	.align	128
        .global         triton_poi_fused__native_batch_norm_legit_no_training_35
        .type           triton_poi_fused__native_batch_norm_legit_no_training_35,@function
        .size           triton_poi_fused__native_batch_norm_legit_no_training_35,(.L_x_1 - triton_poi_fused__native_batch_norm_legit_no_training_35)
        .other          triton_poi_fused__native_batch_norm_legit_no_training_35,@"STO_CUDA_ENTRY STV_DEFAULT"
triton_poi_fused__native_batch_norm_legit_no_training_35:
.text.triton_poi_fused__native_batch_norm_legit_no_training_35:
[----:B------:R-:W0:Y:S01]  /*0000*/  LDC R1, c[0x0][0x28] ;  /* 0x00000a00ff017b82 */ /* 0x000e220000000800 */
[----:B------:R-:W1:Y:S07]  /*0010*/  S2R R0, SR_TID.X ;  /* 0x0000000000007919 */ /* 0x000e6e0000002100 */
[----:B------:R-:W2:Y:S01]  /*0020*/  LDC.64 R8, c[0x0][0x220] ;  /* 0x00008800ff087b82 */ /* 0x000ea20000000a00 */
[----:B------:R-:W-:Y:S01]  /*0030*/  ULDC.64 UR4, c[0x0][0x208] ;  /* 0x0000820000047ab9 */ /* 0x000fe20000000a00 */
[----:B------:R-:W3:Y:S06]  /*0040*/  S2R R5, SR_CTAID.X ;  /* 0x0000000000057919 */ /* 0x000eec0000002500 */
[----:B------:R-:W4:Y:S08]  /*0050*/  LDC.64 R12, c[0x0][0x210] ;  /* 0x00008400ff0c7b82 */ /* 0x000f300000000a00 */
[----:B------:R-:W5:Y:S08]  /*0060*/  LDC.64 R14, c[0x0][0x218] ;  /* 0x00008600ff0e7b82 */ /* 0x000f700000000a00 */
[----:B------:R-:W5:Y:S01]  /*0070*/  LDC.64 R16, c[0x0][0x228] ;  /* 0x00008a00ff107b82 */ /* 0x000f620000000a00 */
[----:B-1----:R-:W-:-:S07]  /*0080*/  SHF.L.U32 R0, R0, 0x1, RZ ;  /* 0x0000000100007819 */ /* 0x002fce00000006ff */
[----:B------:R-:W1:Y:S01]  /*0090*/  LDC.64 R18, c[0x0][0x230] ;  /* 0x00008c00ff127b82 */ /* 0x000e620000000a00 */
[----:B---3--:R-:W-:Y:S02]  /*00a0*/  SHF.R.S32.HI R3, RZ, 0x17, R5 ;  /* 0x00000017ff037819 */ /* 0x008fe40000011405 */
[----:B------:R-:W-:Y:S02]  /*00b0*/  LOP3.LUT R0, R0, 0xfe, RZ, 0xc0, !PT ;  /* 0x000000fe00007812 */ /* 0x000fe400078ec0ff */
[----:B------:R-:W-:Y:S02]  /*00c0*/  SGXT R3, R3, 0x1 ;  /* 0x000000010303781a */ /* 0x000fe40000000200 */
[----:B------:R-:W-:-:S04]  /*00d0*/  LEA R0, R5, R0, 0x8 ;  /* 0x0000000005007211 */ /* 0x000fc800078e40ff */
[----:B------:R-:W-:Y:S02]  /*00e0*/  LEA.HI R3, R3, R0, RZ, 0x7 ;  /* 0x0000000003037211 */ /* 0x000fe400078f38ff */
[----:B------:R-:W-:Y:S02]  /*00f0*/  ISETP.GE.AND P4, PT, R0, 0x800, PT ;  /* 0x000008000000780c */ /* 0x000fe40003f86270 */
[----:B------:R-:W-:-:S04]  /*0100*/  LOP3.LUT R3, R3, 0xffffff80, RZ, 0xc0, !PT ;  /* 0xffffff8003037812 */ /* 0x000fc800078ec0ff */
[----:B------:R-:W-:Y:S02]  /*0110*/  IADD3 R11, R0, -R3, RZ ;  /* 0x80000003000b7210 */ /* 0x000fe40007ffe0ff */
[----:B------:R-:W-:-:S03]  /*0120*/  CS2R R2, SRZ ;  /* 0x0000000000027805 */ /* 0x000fc6000001ff00 */
[----:B--2---:R-:W-:-:S05]  /*0130*/  IMAD.WIDE R8, R11, 0x4, R8 ;  /* 0x000000040b087825 */ /* 0x004fca00078e0208 */
[----:B------:R2:W3:Y:S01]  /*0140*/  @!P4 LDG.E.EL.64 R2, desc[UR4][R8.64] ;  /* 0x000000040802c981 */ /* 0x0004e2000c2e1b00 */
[----:B------:R-:W-:Y:S02]  /*0150*/  CS2R R4, SRZ ;  /* 0x0000000000047805 */ /* 0x000fe4000001ff00 */
[----:B------:R-:W-:Y:S01]  /*0160*/  CS2R R6, SRZ ;  /* 0x0000000000067805 */ /* 0x000fe2000001ff00 */
[----:B----4-:R-:W-:-:S04]  /*0170*/  IMAD.WIDE R12, R0, 0x4, R12 ;  /* 0x00000004000c7825 */ /* 0x010fc800078e020c */
[C---:B-----5:R-:W-:Y:S01]  /*0180*/  IMAD.WIDE R14, R11.reuse, 0x4, R14 ;  /* 0x000000040b0e7825 */ /* 0x060fe200078e020e */
[----:B------:R-:W4:Y:S04]  /*0190*/  @!P4 LDG.E.64 R4, desc[UR4][R12.64] ;  /* 0x000000040c04c981 */ /* 0x000f28000c1e1b00 */
[----:B------:R5:W4:Y:S01]  /*01a0*/  @!P4 LDG.E.EL.64 R6, desc[UR4][R14.64] ;  /* 0x000000040e06c981 */ /* 0x000b22000c2e1b00 */
[----:B0-----:R-:W-:Y:S01]  /*01b0*/  IMAD.WIDE R16, R11, 0x4, R16 ;  /* 0x000000040b107825 */ /* 0x001fe200078e0210 */
[----:B--2---:R-:W-:-:S03]  /*01c0*/  CS2R R8, SRZ ;  /* 0x0000000000087805 */ /* 0x004fc6000001ff00 */
[----:B-1----:R-:W-:Y:S01]  /*01d0*/  IMAD.WIDE R18, R11, 0x4, R18 ;  /* 0x000000040b127825 */ /* 0x002fe200078e0212 */
[----:B------:R-:W-:-:S04]  /*01e0*/  CS2R R10, SRZ ;  /* 0x00000000000a7805 */ /* 0x000fc8000001ff00 */
[----:B------:R-:W2:Y:S04]  /*01f0*/  @!P4 LDG.E.EL.64 R8, desc[UR4][R18.64] ;  /* 0x000000041208c981 */ /* 0x000ea8000c2e1b00 */
[----:B------:R-:W2:Y:S01]  /*0200*/  @!P4 LDG.E.EL.64 R10, desc[UR4][R16.64] ;  /* 0x00000004100ac981 */ /* 0x000ea2000c2e1b00 */
[----:B-----5:R-:W-:Y:S01]  /*0210*/  HFMA2.MMA R15, -RZ, RZ, 1.625, 0 ;  /* 0x3e800000ff0f7435 */ /* 0x020fe200000001ff */
[----:B---3--:R-:W-:Y:S01]  /*0220*/  FADD R2, R2, 0.0010000000474974513054 ;  /* 0x3a83126f02027421 */ /* 0x008fe20000000000 */
[----:B------:R-:W-:-:S03]  /*0230*/  FADD R12, R3, 0.0010000000474974513054 ;  /* 0x3a83126f030c7421 */ /* 0x000fc60000000000 */
[----:B------:R0:W1:Y:S08]  /*0240*/  MUFU.SQRT R13, R2 ;  /* 0x00000002000d7308 */ /* 0x0000700000002000 */
[----:B------:R-:W3:Y:S01]  /*0250*/  MUFU.SQRT R14, R12 ;  /* 0x0000000c000e7308 */ /* 0x000ee20000002000 */
[----:B0-----:R-:W0:Y:S01]  /*0260*/  LDC.64 R2, c[0x0][0x238] ;  /* 0x00008e00ff027b82 */ /* 0x001e220000000a00 */
[----:B-1----:R-:W-:-:S02]  /*0270*/  FSETP.GT.AND P0, PT, R13, 8.50705917302346158658e+37, PT ;  /* 0x7e8000000d00780b */ /* 0x002fc40003f04000 */
[----:B------:R-:W-:Y:S02]  /*0280*/  FSETP.GEU.AND P2, PT, R13, 1.175494350822287508e-38, PT ;  /* 0x008000000d00780b */ /* 0x000fe40003f4e000 */
[C---:B---3--:R-:W-:Y:S02]  /*0290*/  FSETP.GT.AND P1, PT, R14.reuse, 8.50705917302346158658e+37, PT ;  /* 0x7e8000000e00780b */ /* 0x048fe40003f24000 */
[----:B------:R-:W-:-:S07]  /*02a0*/  FSETP.GEU.AND P3, PT, R14, 1.175494350822287508e-38, PT ;  /* 0x008000000e00780b */ /* 0x000fce0003f6e000 */
[----:B------:R-:W-:-:S04]  /*02b0*/  @P0 FMUL R13, R13, 0.25 ;  /* 0x3e8000000d0d0820 */ /* 0x000fc80000400000 */
[----:B------:R-:W-:Y:S01]  /*02c0*/  @!P2 FMUL R13, R13, 16777216 ;  /* 0x4b8000000d0da820 */ /* 0x000fe20000400000 */
[----:B------:R-:W-:-:S04]  /*02d0*/  @P1 FMUL R14, R14, 0.25 ;  /* 0x3e8000000e0e1820 */ /* 0x000fc80000400000 */
[----:B------:R-:W-:Y:S01]  /*02e0*/  @!P3 FMUL R14, R14, 16777216 ;  /* 0x4b8000000e0eb820 */ /* 0x000fe20000400000 */
[----:B------:R-:W1:Y:S01]  /*02f0*/  MUFU.RCP R13, R13 ;  /* 0x0000000d000d7308 */ /* 0x000e620000001000 */
[----:B------:R-:W-:-:S07]  /*0300*/  FSEL R12, R15, 1, P0 ;  /* 0x3f8000000f0c7808 */ /* 0x000fce0000000000 */
[----:B------:R-:W3:Y:S01]  /*0310*/  MUFU.RCP R14, R14 ;  /* 0x0000000e000e7308 */ /* 0x000ee20000001000 */
[----:B------:R-:W-:Y:S01]  /*0320*/  FSEL R15, R15, 1, P1 ;  /* 0x3f8000000f0f7808 */ /* 0x000fe20000800000 */
[----:B------:R-:W-:Y:S01]  /*0330*/  @!P2 FMUL R12, R12, 16777216 ;  /* 0x4b8000000c0ca820 */ /* 0x000fe20000400000 */
[----:B----4-:R-:W-:-:S03]  /*0340*/  FADD R4, -R6, R4 ;  /* 0x0000000406047221 */ /* 0x010fc60000000100 */
[----:B------:R-:W-:Y:S01]  /*0350*/  @!P3 FMUL R15, R15, 16777216 ;  /* 0x4b8000000f0fb820 */ /* 0x000fe20000400000 */
[----:B------:R-:W-:Y:S01]  /*0360*/  FADD R5, -R7, R5 ;  /* 0x0000000507057221 */ /* 0x000fe20000000100 */
[----:B-1----:R-:W-:Y:S02]  /*0370*/  FMUL R13, R13, R12 ;  /* 0x0000000c0d0d7220 */ /* 0x002fe40000400000 */
[----:B---3--:R-:W-:Y:S02]  /*0380*/  FMUL R6, R14, R15 ;  /* 0x0000000f0e067220 */ /* 0x008fe40000400000 */
[----:B------:R-:W-:Y:S02]  /*0390*/  FMUL R13, R4, R13 ;  /* 0x0000000d040d7220 */ /* 0x000fe40000400000 */
[----:B------:R-:W-:Y:S01]  /*03a0*/  FMUL R6, R5, R6 ;  /* 0x0000000605067220 */ /* 0x000fe20000400000 */
[----:B0-----:R-:W-:-:S04]  /*03b0*/  IMAD.WIDE R2, R0, 0x4, R2 ;  /* 0x0000000400027825 */ /* 0x001fc800078e0202 */
[----:B--2---:R-:W-:Y:S01]  /*03c0*/  FFMA R8, R13, R10, R8 ;  /* 0x0000000a0d087223 */ /* 0x004fe20000000008 */
[----:B------:R-:W-:Y:S01]  /*03d0*/  FFMA R9, R6, R11, R9 ;  /* 0x0000000b06097223 */ /* 0x000fe20000000009 */
[----:B------:R-:W-:Y:S06]  /*03e0*/  @P4 EXIT ;  /* 0x000000000000494d */ /* 0x000fec0003800000 */
[----:B------:R-:W-:Y:S01]  /*03f0*/  STG.E.64 desc[UR4][R2.64], R8 ;  /* 0x0000000802007986 */ /* 0x000fe2000c101b04 */
[----:B------:R-:W-:Y:S05]  /*0400*/  EXIT ;  /* 0x000000000000794d */ /* 0x000fea0003800000 */
.L_x_0:
[----:B------:R-:W-:-:S00]  /*0410*/  BRA `(.L_x_0) ;  /* 0xfffffffc00fc7947 */ /* 0x000fc0000383ffff */
[----:B------:R-:W-:-:S00]  /*0420*/  NOP ;  /* 0x0000000000007918 */ /* 0x000fc00000000000 */
        /* <DEDUP_REMOVED lines=13> */
.L_x_1:


//--------------------- .nv.global.init           --------------------------
	.section	.nv.global.init,"aw",@progbits
.nv.global.init:
	.type		_$_str,@object
	.size		_$_str,(_$_str_$_2 - _$_str)
_$_str:
        /*0000*/ 	.byte	0x5f, 0x5f, 0x43, 0x55, 0x44, 0x41, 0x5f, 0x46, 0x54, 0x5a, 0x00
	.type		_$_str_$_2,@object
	.size		_$_str_$_2,(.L_1 - _$_str_$_2)
_$_str_$_2:
        /*000b*/ 	.byte	0x5f, 0x5f, 0x43, 0x55, 0x44, 0x41, 0x5f, 0x50, 0x52, 0x45, 0x43, 0x5f, 0x53, 0x51, 0x52, 0x54
        /*001b*/ 	.byte	0x00
.L_1:


//--------------------- .nv.constant0.triton_poi_fused__native_batch_norm_legit_no_training_35 --------------------------
	.section	.nv.constant0.triton_poi_fused__native_batch_norm_legit_no_training_35,"a",@progbits
	.sectionflags	@""
	.align	4
.nv.constant0.triton_poi_fused__native_batch_norm_legit_no_training_35:
	.zero		580
